//
// Generated by NVIDIA NVVM Compiler
//
// Compiler Build ID: CL-36424714
// Cuda compilation tools, release 13.0, V13.0.88
// Based on NVVM 20.0.0
//

.version 9.0
.target sm_100
.address_size 64

	// .globl	_Z17MatrixMulOnDeviceiiiPfS_S_

.visible .entry _Z17MatrixMulOnDeviceiiiPfS_S_(
	.param .u32 _Z17MatrixMulOnDeviceiiiPfS_S__param_0,
	.param .u32 _Z17MatrixMulOnDeviceiiiPfS_S__param_1,
	.param .u32 _Z17MatrixMulOnDeviceiiiPfS_S__param_2,
	.param .u64 .ptr .align 1 _Z17MatrixMulOnDeviceiiiPfS_S__param_3,
	.param .u64 .ptr .align 1 _Z17MatrixMulOnDeviceiiiPfS_S__param_4,
	.param .u64 .ptr .align 1 _Z17MatrixMulOnDeviceiiiPfS_S__param_5
)
{
	.reg .pred 	%p<13>;
	.reg .b32 	%r<41>;
	.reg .b32 	%f<68>;
	.reg .b64 	%rd<53>;

	ld.param.u32 	%r20, [_Z17MatrixMulOnDeviceiiiPfS_S__param_0];
	ld.param.u32 	%r18, [_Z17MatrixMulOnDeviceiiiPfS_S__param_1];
	ld.param.u32 	%r19, [_Z17MatrixMulOnDeviceiiiPfS_S__param_2];
	ld.param.u64 	%rd7, [_Z17MatrixMulOnDeviceiiiPfS_S__param_3];
	ld.param.u64 	%rd8, [_Z17MatrixMulOnDeviceiiiPfS_S__param_4];
	ld.param.u64 	%rd6, [_Z17MatrixMulOnDeviceiiiPfS_S__param_5];
	cvta.to.global.u64 	%rd1, %rd8;
	cvta.to.global.u64 	%rd2, %rd7;
	mov.u32 	%r21, %ctaid.y;
	mov.u32 	%r22, %ntid.y;
	mov.u32 	%r23, %tid.y;
	mad.lo.s32 	%r1, %r21, %r22, %r23;
	mov.u32 	%r24, %ctaid.x;
	mov.u32 	%r25, %ntid.x;
	mov.u32 	%r26, %tid.x;
	mad.lo.s32 	%r2, %r24, %r25, %r26;
	setp.ge.s32 	%p1, %r1, %r20;
	setp.ge.s32 	%p2, %r2, %r19;
	or.pred  	%p3, %p1, %p2;
	@%p3 bra 	$L__BB0_14;
	setp.lt.s32 	%p4, %r18, 1;
	mov.f32 	%f67, 0f00000000;
	@%p4 bra 	$L__BB0_13;
	mul.lo.s32 	%r3, %r18, %r1;
	and.b32  	%r4, %r18, 7;
	setp.lt.u32 	%p5, %r18, 8;
	mov.f32 	%f67, 0f00000000;
	mov.b32 	%r39, 0;
	@%p5 bra 	$L__BB0_5;
	and.b32  	%r39, %r18, 2147483640;
	neg.s32 	%r37, %r39;
	shl.b32 	%r7, %r19, 3;
	mul.wide.u32 	%rd9, %r3, 4;
	add.s64 	%rd10, %rd9, %rd2;
	add.s64 	%rd52, %rd10, 16;
	mov.f32 	%f67, 0f00000000;
	mul.wide.s32 	%rd13, %r19, 4;
	mov.u32 	%r36, %r2;
$L__BB0_4:
	.pragma "nounroll";
	ld.global.f32 	%f17, [%rd52+-16];
	mul.wide.s32 	%rd11, %r36, 4;
	add.s64 	%rd12, %rd1, %rd11;
	ld.global.f32 	%f18, [%rd12];
	fma.rn.f32 	%f19, %f17, %f18, %f67;
	ld.global.f32 	%f20, [%rd52+-12];
	add.s64 	%rd14, %rd12, %rd13;
	ld.global.f32 	%f21, [%rd14];
	fma.rn.f32 	%f22, %f20, %f21, %f19;
	ld.global.f32 	%f23, [%rd52+-8];
	add.s64 	%rd15, %rd14, %rd13;
	ld.global.f32 	%f24, [%rd15];
	fma.rn.f32 	%f25, %f23, %f24, %f22;
	ld.global.f32 	%f26, [%rd52+-4];
	add.s64 	%rd16, %rd15, %rd13;
	ld.global.f32 	%f27, [%rd16];
	fma.rn.f32 	%f28, %f26, %f27, %f25;
	ld.global.f32 	%f29, [%rd52];
	add.s64 	%rd17, %rd16, %rd13;
	ld.global.f32 	%f30, [%rd17];
	fma.rn.f32 	%f31, %f29, %f30, %f28;
	ld.global.f32 	%f32, [%rd52+4];
	add.s64 	%rd18, %rd17, %rd13;
	ld.global.f32 	%f33, [%rd18];
	fma.rn.f32 	%f34, %f32, %f33, %f31;
	ld.global.f32 	%f35, [%rd52+8];
	add.s64 	%rd19, %rd18, %rd13;
	ld.global.f32 	%f36, [%rd19];
	fma.rn.f32 	%f37, %f35, %f36, %f34;
	ld.global.f32 	%f38, [%rd52+12];
	add.s64 	%rd20, %rd19, %rd13;
	ld.global.f32 	%f39, [%rd20];
	fma.rn.f32 	%f67, %f38, %f39, %f37;
	add.s32 	%r37, %r37, 8;
	add.s32 	%r36, %r36, %r7;
	add.s64 	%rd52, %rd52, 32;
	setp.ne.s32 	%p6, %r37, 0;
	@%p6 bra 	$L__BB0_4;
$L__BB0_5:
	setp.eq.s32 	%p7, %r4, 0;
	@%p7 bra 	$L__BB0_13;
	and.b32  	%r13, %r18, 3;
	setp.lt.u32 	%p8, %r4, 4;
	@%p8 bra 	$L__BB0_8;
	add.s32 	%r28, %r39, %r3;
	mul.wide.u32 	%rd21, %r28, 4;
	add.s64 	%rd22, %rd2, %rd21;
	ld.global.f32 	%f41, [%rd22];
	mad.lo.s32 	%r29, %r39, %r19, %r2;
	mul.wide.s32 	%rd23, %r29, 4;
	add.s64 	%rd24, %rd1, %rd23;
	ld.global.f32 	%f42, [%rd24];
	fma.rn.f32 	%f43, %f41, %f42, %f67;
	cvt.u64.u32 	%rd25, %r3;
	cvt.u64.u32 	%rd26, %r39;
	add.s64 	%rd27, %rd26, %rd25;
	shl.b64 	%rd28, %rd27, 2;
	add.s64 	%rd29, %rd2, %rd28;
	ld.global.f32 	%f44, [%rd29+4];
	mul.wide.s32 	%rd30, %r19, 4;
	add.s64 	%rd31, %rd24, %rd30;
	ld.global.f32 	%f45, [%rd31];
	fma.rn.f32 	%f46, %f44, %f45, %f43;
	ld.global.f32 	%f47, [%rd29+8];
	add.s64 	%rd32, %rd31, %rd30;
	ld.global.f32 	%f48, [%rd32];
	fma.rn.f32 	%f49, %f47, %f48, %f46;
	ld.global.f32 	%f50, [%rd29+12];
	add.s64 	%rd33, %rd32, %rd30;
	ld.global.f32 	%f51, [%rd33];
	fma.rn.f32 	%f67, %f50, %f51, %f49;
	add.s32 	%r39, %r39, 4;
$L__BB0_8:
	setp.eq.s32 	%p9, %r13, 0;
	@%p9 bra 	$L__BB0_13;
	setp.eq.s32 	%p10, %r13, 1;
	@%p10 bra 	$L__BB0_11;
	add.s32 	%r30, %r39, %r3;
	mul.wide.u32 	%rd34, %r30, 4;
	add.s64 	%rd35, %rd2, %rd34;
	ld.global.f32 	%f53, [%rd35];
	mad.lo.s32 	%r31, %r39, %r19, %r2;
	mul.wide.s32 	%rd36, %r31, 4;
	add.s64 	%rd37, %rd1, %rd36;
	ld.global.f32 	%f54, [%rd37];
	fma.rn.f32 	%f55, %f53, %f54, %f67;
	cvt.u64.u32 	%rd38, %r3;
	cvt.u64.u32 	%rd39, %r39;
	add.s64 	%rd40, %rd39, %rd38;
	shl.b64 	%rd41, %rd40, 2;
	add.s64 	%rd42, %rd2, %rd41;
	ld.global.f32 	%f56, [%rd42+4];
	mul.wide.s32 	%rd43, %r19, 4;
	add.s64 	%rd44, %rd37, %rd43;
	ld.global.f32 	%f57, [%rd44];
	fma.rn.f32 	%f67, %f56, %f57, %f55;
	add.s32 	%r39, %r39, 2;
$L__BB0_11:
	and.b32  	%r32, %r18, 1;
	setp.eq.b32 	%p11, %r32, 1;
	not.pred 	%p12, %p11;
	@%p12 bra 	$L__BB0_13;
	add.s32 	%r33, %r39, %r3;
	mul.wide.u32 	%rd45, %r33, 4;
	add.s64 	%rd46, %rd2, %rd45;
	ld.global.f32 	%f58, [%rd46];
	mad.lo.s32 	%r34, %r39, %r19, %r2;
	mul.wide.s32 	%rd47, %r34, 4;
	add.s64 	%rd48, %rd1, %rd47;
	ld.global.f32 	%f59, [%rd48];
	fma.rn.f32 	%f67, %f58, %f59, %f67;
$L__BB0_13:
	mad.lo.s32 	%r35, %r19, %r1, %r2;
	cvta.to.global.u64 	%rd49, %rd6;
	mul.wide.s32 	%rd50, %r35, 4;
	add.s64 	%rd51, %rd49, %rd50;
	st.global.f32 	[%rd51], %f67;
$L__BB0_14:
	ret;

}


// ===== COMPILED SASS (sm_100) =====

	.target	sm_100

	.elftype	@"ET_EXEC"


//--------------------- .note.nv.tkinfo           --------------------------
	.section	.note.nv.tkinfo,"",@"SHT_NOTE"
	.sectionflags	@"SHF_NOTE_NV_TKINFO"
	.tkinfo
        /*0018*/ 	.word	0x00000002
        /*0030*/ 	.string	""
        /*0030*/ 	.string	"ptxas"
        /*0030*/ 	.string	"Cuda compilation tools, release 13.0, V13.0.88"
        /*0030*/ 	.string	"Build cuda_13.0.r13.0/compiler.36424714_0"
        /*0030*/ 	.string	"-arch sm_100 -m 64 "



//--------------------- .note.nv.cuinfo           --------------------------
	.section	.note.nv.cuinfo,"",@"SHT_NOTE"
	.sectionflags	@"SHF_NOTE_NV_CUINFO"
        /*0018*/ 	.short	0x0002
        /*001a*/ 	.short	0x0064
        /*001c*/ 	.short	0x0082
	.zero		2


//--------------------- .nv.info                  --------------------------
	.section	.nv.info,"",@"SHT_CUDA_INFO"
	.align	4


	//----- nvinfo : EIATTR_REGCOUNT
	.align		4
        /*0000*/ 	.byte	0x04, 0x2f
        /*0002*/ 	.short	(.L_1 - .L_0)
	.align		4
.L_0:
        /*0004*/ 	.word	index@(_Z17MatrixMulOnDeviceiiiPfS_S_)
        /*0008*/ 	.word	0x00000020


	//----- nvinfo : EIATTR_FRAME_SIZE
	.align		4
.L_1:
        /*000c*/ 	.byte	0x04, 0x11
        /*000e*/ 	.short	(.L_3 - .L_2)
	.align		4
.L_2:
        /*0010*/ 	.word	index@(_Z17MatrixMulOnDeviceiiiPfS_S_)
        /*0014*/ 	.word	0x00000000


	//----- nvinfo : EIATTR_MIN_STACK_SIZE
	.align		4
.L_3:
        /*0018*/ 	.byte	0x04, 0x12
        /*001a*/ 	.short	(.L_5 - .L_4)
	.align		4
.L_4:
        /*001c*/ 	.word	index@(_Z17MatrixMulOnDeviceiiiPfS_S_)
        /*0020*/ 	.word	0x00000000
.L_5:


//--------------------- .nv.compat                --------------------------
	.section	.nv.compat,"",@"SHT_CUDA_COMPAT_INFO"
	.align	4
        /*0000*/ 	.byte	0x02, 0x09, 0x00, 0x00, 0x02, 0x02, 0x01, 0x00, 0x02, 0x05, 0x05, 0x00, 0x03, 0x07, 0x01, 0x01
        /*0010*/ 	.byte	0x02, 0x03, 0x00, 0x00, 0x02, 0x06, 0x01, 0x00, 0x04, 0x0b, 0x08, 0x00, 0x09, 0x00, 0x00, 0x00
        /*0020*/ 	.byte	0x00, 0x00, 0x00, 0x00


//--------------------- .nv.info._Z17MatrixMulOnDeviceiiiPfS_S_ --------------------------
	.section	.nv.info._Z17MatrixMulOnDeviceiiiPfS_S_,"",@"SHT_CUDA_INFO"
	.sectionflags	@""
	.align	4


	//----- nvinfo : EIATTR_CUDA_API_VERSION
	.align		4
        /*0000*/ 	.byte	0x04, 0x37
        /*0002*/ 	.short	(.L_7 - .L_6)
.L_6:
        /*0004*/ 	.word	0x00000082


	//----- nvinfo : EIATTR_KPARAM_INFO
	.align		4
.L_7:
        /*0008*/ 	.byte	0x04, 0x17
        /*000a*/ 	.short	(.L_9 - .L_8)
.L_8:
        /*000c*/ 	.word	0x00000000
        /*0010*/ 	.short	0x0005
        /*0012*/ 	.short	0x0020
        /*0014*/ 	.byte	0x00, 0xf5, 0x21, 0x00


	//----- nvinfo : EIATTR_KPARAM_INFO
	.align		4
.L_9:
        /*0018*/ 	.byte	0x04, 0x17
        /*001a*/ 	.short	(.L_11 - .L_10)
.L_10:
        /*001c*/ 	.word	0x00000000
        /*0020*/ 	.short	0x0004
        /*0022*/ 	.short	0x0018
        /*0024*/ 	.byte	0x00, 0xf5, 0x21, 0x00


	//----- nvinfo : EIATTR_KPARAM_INFO
	.align		4
.L_11:
        /*0028*/ 	.byte	0x04, 0x17
        /*002a*/ 	.short	(.L_13 - .L_12)
.L_12:
        /*002c*/ 	.word	0x00000000
        /*0030*/ 	.short	0x0003
        /*0032*/ 	.short	0x0010
        /*0034*/ 	.byte	0x00, 0xf5, 0x21, 0x00


	//----- nvinfo : EIATTR_KPARAM_INFO
	.align		4
.L_13:
        /*0038*/ 	.byte	0x04, 0x17
        /*003a*/ 	.short	(.L_15 - .L_14)
.L_14:
        /*003c*/ 	.word	0x00000000
        /*0040*/ 	.short	0x0002
        /*0042*/ 	.short	0x0008
        /*0044*/ 	.byte	0x00, 0xf0, 0x11, 0x00


	//----- nvinfo : EIATTR_KPARAM_INFO
	.align		4
.L_15:
        /*0048*/ 	.byte	0x04, 0x17
        /*004a*/ 	.short	(.L_17 - .L_16)
.L_16:
        /*004c*/ 	.word	0x00000000
        /*0050*/ 	.short	0x0001
        /*0052*/ 	.short	0x0004
        /*0054*/ 	.byte	0x00, 0xf0, 0x11, 0x00


	//----- nvinfo : EIATTR_KPARAM_INFO
	.align		4
.L_17:
        /*0058*/ 	.byte	0x04, 0x17
        /*005a*/ 	.short	(.L_19 - .L_18)
.L_18:
        /*005c*/ 	.word	0x00000000
        /*0060*/ 	.short	0x0000
        /*0062*/ 	.short	0x0000
        /*0064*/ 	.byte	0x00, 0xf0, 0x11, 0x00


	//----- nvinfo : EIATTR_SPARSE_MMA_MASK
	.align		4
.L_19:
        /*0068*/ 	.byte	0x03, 0x50
        /*006a*/ 	.short	0x0000


	//----- nvinfo : EIATTR_MAXREG_COUNT
	.align		4
        /*006c*/ 	.byte	0x03, 0x1b
        /*006e*/ 	.short	0x00ff


	//----- nvinfo : EIATTR_MERCURY_ISA_VERSION
	.align		4
        /*0070*/ 	.byte	0x03, 0x5f
        /*0072*/ 	.short	0x0101


	//----- nvinfo : EIATTR_VRC_CTA_INIT_COUNT
	.align		4
        /*0074*/ 	.byte	0x02, 0x4a
	.zero		1
	.zero		1


	//----- nvinfo : EIATTR_EXIT_INSTR_OFFSETS
	.align		4
        /*0078*/ 	.byte	0x04, 0x1c
        /*007a*/ 	.short	(.L_21 - .L_20)


	//   ....[0]....
.L_20:
        /*007c*/ 	.word	0x000000d0


	//   ....[1]....
        /*0080*/ 	.word	0x000008f0


	//----- nvinfo : EIATTR_CBANK_PARAM_SIZE
	.align		4
.L_21:
        /*0084*/ 	.byte	0x03, 0x19
        /*0086*/ 	.short	0x0028


	//----- nvinfo : EIATTR_PARAM_CBANK
	.align		4
        /*0088*/ 	.byte	0x04, 0x0a
        /*008a*/ 	.short	(.L_23 - .L_22)
	.align		4
.L_22:
        /*008c*/ 	.word	index@(.nv.constant0._Z17MatrixMulOnDeviceiiiPfS_S_)
        /*0090*/ 	.short	0x0380
        /*0092*/ 	.short	0x0028


	//----- nvinfo : EIATTR_SW_WAR
	.align		4
.L_23:
        /*0094*/ 	.byte	0x04, 0x36
        /*0096*/ 	.short	(.L_25 - .L_24)
.L_24:
        /*0098*/ 	.word	0x00000008
.L_25:


//--------------------- .nv.callgraph             --------------------------
	.section	.nv.callgraph,"",@"SHT_CUDA_CALLGRAPH"
	.align	4
	.sectionentsize	8
	.align		4
        /*0000*/ 	.word	0x00000000
	.align		4
        /*0004*/ 	.word	0xffffffff
	.align		4
        /*0008*/ 	.word	0x00000000
	.align		4
        /*000c*/ 	.word	0xfffffffe
	.align		4
        /*0010*/ 	.word	0x00000000
	.align		4
        /*0014*/ 	.word	0xfffffffd
	.align		4
        /*0018*/ 	.word	0x00000000
	.align		4
        /*001c*/ 	.word	0xfffffffc


//--------------------- .text._Z17MatrixMulOnDeviceiiiPfS_S_ --------------------------
	.section	.text._Z17MatrixMulOnDeviceiiiPfS_S_,"ax",@progbits
	.align	128
        .global         _Z17MatrixMulOnDeviceiiiPfS_S_
        .type           _Z17MatrixMulOnDeviceiiiPfS_S_,@function
        .size           _Z17MatrixMulOnDeviceiiiPfS_S_,(.L_x_5 - _Z17MatrixMulOnDeviceiiiPfS_S_)
        .other          _Z17MatrixMulOnDeviceiiiPfS_S_,@"STO_CUDA_ENTRY STV_DEFAULT"
_Z17MatrixMulOnDeviceiiiPfS_S_:
.text._Z17MatrixMulOnDeviceiiiPfS_S_:
[----:B------:R-:W-:Y:S01]  /*0000*/  LDC R1, c[0x0][0x37c] ;  /* 0x0000df00ff017b82 */ /* 0x000fe20000000800 */
[----:B------:R-:W0:Y:S07]  /*0010*/  S2R R5, SR_TID.X ;  /* 0x0000000000057919 */ /* 0x000e2e0000002100 */
[----:B------:R-:W1:Y:S01]  /*0020*/  LDC R16, c[0x0][0x364] ;  /* 0x0000d900ff107b82 */ /* 0x000e620000000800 */
[----:B------:R-:W2:Y:S01]  /*0030*/  LDCU UR6, c[0x0][0x380] ;  /* 0x00007000ff0677ac */ /* 0x000ea20008000800 */
[----:B------:R-:W1:Y:S06]  /*0040*/  S2R R3, SR_TID.Y ;  /* 0x0000000000037919 */ /* 0x000e6c0000002200 */
[----:B------:R-:W0:Y:S08]  /*0050*/  S2UR UR5, SR_CTAID.X ;  /* 0x00000000000579c3 */ /* 0x000e300000002500 */
[----:B------:R-:W0:Y:S08]  /*0060*/  LDC R0, c[0x0][0x360] ;  /* 0x0000d800ff007b82 */ /* 0x000e300000000800 */
[----:B------:R-:W1:Y:S08]  /*0070*/  S2UR UR4, SR_CTAID.Y ;  /* 0x00000000000479c3 */ /* 0x000e700000002600 */
[----:B------:R-:W3:Y:S01]  /*0080*/  LDC R17, c[0x0][0x388] ;  /* 0x0000e200ff117b82 */ /* 0x000ee20000000800 */
[----:B0-----:R-:W-:-:S02]  /*0090*/  IMAD R0, R0, UR5, R5 ;  /* 0x0000000500007c24 */ /* 0x001fc4000f8e0205 */
[----:B-1----:R-:W-:-:S03]  /*00a0*/  IMAD R16, R16, UR4, R3 ;  /* 0x0000000410107c24 */ /* 0x002fc6000f8e0203 */
[----:B---3--:R-:W-:-:S04]  /*00b0*/  ISETP.GE.AND P0, PT, R0, R17, PT ;  /* 0x000000110000720c */ /* 0x008fc80003f06270 */
[----:B--2---:R-:W-:-:S13]  /*00c0*/  ISETP.GE.OR P0, PT, R16, UR6, P0 ;  /* 0x0000000610007c0c */ /* 0x004fda0008706670 */
[----:B------:R-:W-:Y:S05]  /*00d0*/  @P0 EXIT ;  /* 0x000000000000094d */ /* 0x000fea0003800000 */
[----:B------:R-:W0:Y:S01]  /*00e0*/  LDC R19, c[0x0][0x384] ;  /* 0x0000e100ff137b82 */ /* 0x000e220000000800 */
[----:B------:R-:W1:Y:S01]  /*00f0*/  LDCU.64 UR4, c[0x0][0x358] ;  /* 0x00006b00ff0477ac */ /* 0x000e620008000a00 */
[----:B------:R-:W-:Y:S01]  /*0100*/  HFMA2 R24, -RZ, RZ, 0, 0 ;  /* 0x00000000ff187431 */ /* 0x000fe200000001ff */
[----:B0-----:R-:W-:-:S13]  /*0110*/  ISETP.GE.AND P0, PT, R19, 0x1, PT ;  /* 0x000000011300780c */ /* 0x001fda0003f06270 */
[----:B-1----:R-:W-:Y:S05]  /*0120*/  @!P0 BRA `(.L_x_0) ;  /* 0x0000000400e08947 */ /* 0x002fea0003800000 */
[C---:B------:R-:W-:Y:S01]  /*0130*/  ISETP.GE.U32.AND P1, PT, R19.reuse, 0x8, PT ;  /* 0x000000081300780c */ /* 0x040fe20003f26070 */
[----:B------:R-:W-:Y:S01]  /*0140*/  IMAD R20, R16, R19, RZ ;  /* 0x0000001310147224 */ /* 0x000fe200078e02ff */
[----:B------:R-:W-:Y:S02]  /*0150*/  LOP3.LUT R27, R19, 0x7, RZ, 0xc0, !PT ;  /* 0x00000007131b7812 */ /* 0x000fe400078ec0ff */
[----:B------:R-:W-:Y:S02]  /*0160*/  MOV R24, RZ ;  /* 0x000000ff00187202 */ /* 0x000fe40000000f00 */
[----:B------:R-:W-:Y:S02]  /*0170*/  ISETP.NE.AND P0, PT, R27, RZ, PT ;  /* 0x000000ff1b00720c */ /* 0x000fe40003f05270 */
[----:B------:R-:W-:-:S05]  /*0180*/  MOV R21, RZ ;  /* 0x000000ff00157202 */ /* 0x000fca0000000f00 */
[----:B------:R-:W-:Y:S06]  /*0190*/  @!P1 BRA `(.L_x_1) ;  /* 0x0000000000c49947 */ /* 0x000fec0003800000 */
[----:B------:R-:W0:Y:S01]  /*01a0*/  LDC.64 R2, c[0x0][0x390] ;  /* 0x0000e400ff027b82 */ /* 0x000e220000000a00 */
[----:B------:R-:W-:Y:S02]  /*01b0*/  LOP3.LUT R21, R19, 0x7ffffff8, RZ, 0xc0, !PT ;  /* 0x7ffffff813157812 */ /* 0x000fe400078ec0ff */
[----:B------:R-:W-:Y:S02]  /*01c0*/  MOV R24, RZ ;  /* 0x000000ff00187202 */ /* 0x000fe40000000f00 */
[----:B------:R-:W-:Y:S02]  /*01d0*/  MOV R18, R0 ;  /* 0x0000000000127202 */ /* 0x000fe40000000f00 */
[----:B------:R-:W-:Y:S01]  /*01e0*/  IADD3 R22, PT, PT, -R21, RZ, RZ ;  /* 0x000000ff15167210 */ /* 0x000fe20007ffe1ff */
[----:B0-----:R-:W-:-:S03]  /*01f0*/  IMAD.WIDE.U32 R2, R20, 0x4, R2 ;  /* 0x0000000414027825 */ /* 0x001fc600078e0002 */
[----:B------:R-:W-:-:S04]  /*0200*/  IADD3 R4, P1, PT, R2, 0x10, RZ ;  /* 0x0000001002047810 */ /* 0x000fc80007f3e0ff */
[----:B------:R-:W-:-:S09]  /*0210*/  IADD3.X R5, PT, PT, RZ, R3, RZ, P1, !PT ;  /* 0x00000003ff057210 */ /* 0x000fd20000ffe4ff */
.L_x_2:
[----:B------:R-:W0:Y:S01]  /*0220*/  LDC.64 R14, c[0x0][0x398] ;  /* 0x0000e600ff0e7b82 */ /* 0x000e220000000a00 */
[----:B------:R-:W-:Y:S02]  /*0230*/  MOV R2, R4 ;  /* 0x0000000400027202 */ /* 0x000fe40000000f00 */
[----:B------:R-:W-:-:S05]  /*0240*/  MOV R3, R5 ;  /* 0x0000000500037202 */ /* 0x000fca0000000f00 */
[----:B------:R-:W2:Y:S04]  /*0250*/  LDG.E R25, desc[UR4][R2.64+-0x10] ;  /* 0xfffff00402197981 */ /* 0x000ea8000c1e1900 */
[----:B------:R-:W3:Y:S04]  /*0260*/  LDG.E R23, desc[UR4][R2.64+-0xc] ;  /* 0xfffff40402177981 */ /* 0x000ee8000c1e1900 */
[----:B------:R-:W4:Y:S04]  /*0270*/  LDG.E R29, desc[UR4][R2.64+-0x8] ;  /* 0xfffff804021d7981 */ /* 0x000f28000c1e1900 */
[----:B------:R-:W5:Y:S01]  /*0280*/  LDG.E R28, desc[UR4][R2.64+-0x4] ;  /* 0xfffffc04021c7981 */ /* 0x000f62000c1e1900 */
[----:B0-----:R-:W-:-:S05]  /*0290*/  IMAD.WIDE R14, R18, 0x4, R14 ;  /* 0x00000004120e7825 */ /* 0x001fca00078e020e */
[----:B------:R0:W2:Y:S01]  /*02a0*/  LDG.E R26, desc[UR4][R14.64] ;  /* 0x000000040e1a7981 */ /* 0x0000a2000c1e1900 */
[----:B------:R-:W-:-:S04]  /*02b0*/  IMAD.WIDE R12, R17, 0x4, R14 ;  /* 0x00000004110c7825 */ /* 0x000fc800078e020e */
[C---:B------:R-:W-:Y:S02]  /*02c0*/  IMAD.WIDE R4, R17.reuse, 0x4, R12 ;  /* 0x0000000411047825 */ /* 0x040fe400078e020c */
[----:B------:R-:W3:Y:S02]  /*02d0*/  LDG.E R12, desc[UR4][R12.64] ;  /* 0x000000040c0c7981 */ /* 0x000ee4000c1e1900 */
[C---:B------:R-:W-:Y:S02]  /*02e0*/  IMAD.WIDE R8, R17.reuse, 0x4, R4 ;  /* 0x0000000411087825 */ /* 0x040fe400078e0204 */
[----:B------:R-:W4:Y:S02]  /*02f0*/  LDG.E R4, desc[UR4][R4.64] ;  /* 0x0000000404047981 */ /* 0x000f24000c1e1900 */
[C---:B------:R-:W-:Y:S02]  /*0300*/  IMAD.WIDE R6, R17.reuse, 0x4, R8 ;  /* 0x0000000411067825 */ /* 0x040fe400078e0208 */
[----:B------:R-:W5:Y:S02]  /*0310*/  LDG.E R8, desc[UR4][R8.64] ;  /* 0x0000000408087981 */ /* 0x000f64000c1e1900 */
[----:B------:R-:W-:-:S02]  /*0320*/  IMAD.WIDE R10, R17, 0x4, R6 ;  /* 0x00000004110a7825 */ /* 0x000fc400078e0206 */
[----:B------:R-:W5:Y:S04]  /*0330*/  LDG.E R5, desc[UR4][R2.64] ;  /* 0x0000000402057981 */ /* 0x000f68000c1e1900 */
[----:B------:R-:W5:Y:S01]  /*0340*/  LDG.E R6, desc[UR4][R6.64] ;  /* 0x0000000406067981 */ /* 0x000f62000c1e1900 */
[----:B0-----:R-:W-:-:S03]  /*0350*/  IMAD.WIDE R14, R17, 0x4, R10 ;  /* 0x00000004110e7825 */ /* 0x001fc600078e020a */
[----:B------:R-:W5:Y:S04]  /*0360*/  LDG.E R10, desc[UR4][R10.64] ;  /* 0x000000040a0a7981 */ /* 0x000f68000c1e1900 */
[----:B------:R-:W5:Y:S04]  /*0370*/  LDG.E R13, desc[UR4][R14.64] ;  /* 0x000000040e0d7981 */ /* 0x000f68000c1e1900 */
[----:B------:R-:W5:Y:S04]  /*0380*/  LDG.E R7, desc[UR4][R2.64+0x4] ;  /* 0x0000040402077981 */ /* 0x000f68000c1e1900 */
[----:B------:R-:W5:Y:S01]  /*0390*/  LDG.E R9, desc[UR4][R2.64+0xc] ;  /* 0x00000c0402097981 */ /* 0x000f62000c1e1900 */
[----:B--2---:R-:W-:Y:S01]  /*03a0*/  FFMA R26, R25, R26, R24 ;  /* 0x0000001a191a7223 */ /* 0x004fe20000000018 */
[----:B------:R-:W-:-:S02]  /*03b0*/  IMAD.WIDE R24, R17, 0x4, R14 ;  /* 0x0000000411187825 */ /* 0x000fc400078e020e */
[----:B------:R-:W2:Y:S04]  /*03c0*/  LDG.E R14, desc[UR4][R2.64+0x8] ;  /* 0x00000804020e7981 */ /* 0x000ea8000c1e1900 */
[----:B------:R-:W2:Y:S01]  /*03d0*/  LDG.E R24, desc[UR4][R24.64] ;  /* 0x0000000418187981 */ /* 0x000ea2000c1e1900 */
[----:B---3--:R-:W-:Y:S01]  /*03e0*/  FFMA R12, R23, R12, R26 ;  /* 0x0000000c170c7223 */ /* 0x008fe2000000001a */
[----:B------:R-:W-:-:S03]  /*03f0*/  IADD3 R22, PT, PT, R22, 0x8, RZ ;  /* 0x0000000816167810 */ /* 0x000fc60007ffe0ff */
[----:B----4-:R-:W-:Y:S01]  /*0400*/  FFMA R29, R29, R4, R12 ;  /* 0x000000041d1d7223 */ /* 0x010fe2000000000c */
[----:B------:R-:W-:-:S03]  /*0410*/  ISETP.NE.AND P1, PT, R22, RZ, PT ;  /* 0x000000ff1600720c */ /* 0x000fc60003f25270 */
[----:B-----5:R-:W-:Y:S01]  /*0420*/  FFMA R8, R28, R8, R29 ;  /* 0x000000081c087223 */ /* 0x020fe2000000001d */
[----:B------:R-:W-:-:S03]  /*0430*/  IADD3 R4, P2, PT, R2, 0x20, RZ ;  /* 0x0000002002047810 */ /* 0x000fc60007f5e0ff */
[----:B------:R-:W-:Y:S01]  /*0440*/  FFMA R6, R5, R6, R8 ;  /* 0x0000000605067223 */ /* 0x000fe20000000008 */
[----:B------:R-:W-:Y:S02]  /*0450*/  IADD3.X R5, PT, PT, RZ, R3, RZ, P2, !PT ;  /* 0x00000003ff057210 */ /* 0x000fe400017fe4ff */
[----:B------:R-:W-:Y:S01]  /*0460*/  LEA R18, R17, R18, 0x3 ;  /* 0x0000001211127211 */ /* 0x000fe200078e18ff */
[----:B------:R-:W-:-:S04]  /*0470*/  FFMA R7, R7, R10, R6 ;  /* 0x0000000a07077223 */ /* 0x000fc80000000006 */
[----:B--2---:R-:W-:-:S04]  /*0480*/  FFMA R14, R14, R13, R7 ;  /* 0x0000000d0e0e7223 */ /* 0x004fc80000000007 */
[----:B------:R-:W-:Y:S01]  /*0490*/  FFMA R24, R9, R24, R14 ;  /* 0x0000001809187223 */ /* 0x000fe2000000000e */
[----:B------:R-:W-:Y:S06]  /*04a0*/  @P1 BRA `(.L_x_2) ;  /* 0xfffffffc005c1947 */ /* 0x000fec000383ffff */
.L_x_1:
[----:B------:R-:W-:Y:S05]  /*04b0*/  @!P0 BRA `(.L_x_0) ;  /* 0x0000000000fc8947 */ /* 0x000fea0003800000 */
[----:B------:R-:W-:Y:S02]  /*04c0*/  ISETP.GE.U32.AND P1, PT, R27, 0x4, PT ;  /* 0x000000041b00780c */ /* 0x000fe40003f26070 */
[----:B------:R-:W-:-:S04]  /*04d0*/  LOP3.LUT R14, R19, 0x3, RZ, 0xc0, !PT ;  /* 0x00000003130e7812 */ /* 0x000fc800078ec0ff */
[----:B------:R-:W-:-:S07]  /*04e0*/  ISETP.NE.AND P0, PT, R14, RZ, PT ;  /* 0x000000ff0e00720c */ /* 0x000fce0003f05270 */
[----:B------:R-:W-:Y:S06]  /*04f0*/  @!P1 BRA `(.L_x_3) ;  /* 0x00000000006c9947 */ /* 0x000fec0003800000 */
[----:B------:R-:W0:Y:S01]  /*0500*/  LDC.64 R4, c[0x0][0x398] ;  /* 0x0000e600ff047b82 */ /* 0x000e220000000a00 */
[----:B------:R-:W1:Y:S01]  /*0510*/  LDCU.64 UR6, c[0x0][0x390] ;  /* 0x00007200ff0677ac */ /* 0x000e620008000a00 */
[----:B------:R-:W-:Y:S01]  /*0520*/  IMAD R7, R21, R17, R0 ;  /* 0x0000001115077224 */ /* 0x000fe200078e0200 */
[CC--:B------:R-:W-:Y:S02]  /*0530*/  IADD3 R3, PT, PT, R20.reuse, R21.reuse, RZ ;  /* 0x0000001514037210 */ /* 0x0c0fe40007ffe0ff */
[----:B------:R-:W-:-:S03]  /*0540*/  IADD3 R8, P1, PT, R20, R21, RZ ;  /* 0x0000001514087210 */ /* 0x000fc60007f3e0ff */
[----:B------:R-:W2:Y:S01]  /*0550*/  LDC.64 R12, c[0x0][0x390] ;  /* 0x0000e400ff0c7b82 */ /* 0x000ea20000000a00 */
[----:B0-----:R-:W-:-:S04]  /*0560*/  IMAD.WIDE R4, R7, 0x4, R4 ;  /* 0x0000000407047825 */ /* 0x001fc800078e0204 */
[----:B------:R-:W-:Y:S02]  /*0570*/  IMAD.WIDE R6, R17, 0x4, R4 ;  /* 0x0000000411067825 */ /* 0x000fe400078e0204 */
[----:B------:R-:W3:Y:S02]  /*0580*/  LDG.E R4, desc[UR4][R4.64] ;  /* 0x0000000404047981 */ /* 0x000ee4000c1e1900 */
[----:B--2---:R-:W-:Y:S01]  /*0590*/  IMAD.WIDE.U32 R12, R3, 0x4, R12 ;  /* 0x00000004030c7825 */ /* 0x004fe200078e000c */
[----:B------:R-:W-:Y:S02]  /*05a0*/  IADD3.X R3, PT, PT, RZ, RZ, RZ, P1, !PT ;  /* 0x000000ffff037210 */ /* 0x000fe40000ffe4ff */
[----:B-1----:R-:W-:-:S03]  /*05b0*/  LEA R2, P1, R8, UR6, 0x2 ;  /* 0x0000000608027c11 */ /* 0x002fc6000f8210ff */
[----:B------:R-:W3:Y:S01]  /*05c0*/  LDG.E R13, desc[UR4][R12.64] ;  /* 0x000000040c0d7981 */ /* 0x000ee2000c1e1900 */
[----:B------:R-:W-:Y:S01]  /*05d0*/  LEA.HI.X R3, R8, UR7, R3, 0x2, P1 ;  /* 0x0000000708037c11 */ /* 0x000fe200088f1403 */
[C---:B------:R-:W-:Y:S02]  /*05e0*/  IMAD.WIDE R8, R17.reuse, 0x4, R6 ;  /* 0x0000000411087825 */ /* 0x040fe400078e0206 */
[----:B------:R-:W2:Y:S04]  /*05f0*/  LDG.E R6, desc[UR4][R6.64] ;  /* 0x0000000406067981 */ /* 0x000ea8000c1e1900 */
[----:B------:R-:W2:Y:S01]  /*0600*/  LDG.E R15, desc[UR4][R2.64+0x4] ;  /* 0x00000404020f7981 */ /* 0x000ea2000c1e1900 */
[----:B------:R-:W-:-:S03]  /*0610*/  IMAD.WIDE R10, R17, 0x4, R8 ;  /* 0x00000004110a7825 */ /* 0x000fc600078e0208 */
[----:B------:R-:W4:Y:S04]  /*0620*/  LDG.E R22, desc[UR4][R8.64] ;  /* 0x0000000408167981 */ /* 0x000f28000c1e1900 */
[----:B------:R-:W4:Y:S04]  /*0630*/  LDG.E R18, desc[UR4][R2.64+0x8] ;  /* 0x0000080402127981 */ /* 0x000f28000c1e1900 */
[----:B------:R-:W5:Y:S04]  /*0640*/  LDG.E R26, desc[UR4][R2.64+0xc] ;  /* 0x00000c04021a7981 */ /* 0x000f68000c1e1900 */
[----:B------:R-:W5:Y:S01]  /*0650*/  LDG.E R10, desc[UR4][R10.64] ;  /* 0x000000040a0a7981 */ /* 0x000f62000c1e1900 */
[----:B------:R-:W-:Y:S01]  /*0660*/  IADD3 R21, PT, PT, R21, 0x4, RZ ;  /* 0x0000000415157810 */ /* 0x000fe20007ffe0ff */
[----:B---3--:R-:W-:-:S04]  /*0670*/  FFMA R24, R13, R4, R24 ;  /* 0x000000040d187223 */ /* 0x008fc80000000018 */
[----:B--2---:R-:W-:-:S04]  /*0680*/  FFMA R15, R15, R6, R24 ;  /* 0x000000060f0f7223 */ /* 0x004fc80000000018 */
[----:B----4-:R-:W-:-:S04]  /*0690*/  FFMA R15, R18, R22, R15 ;  /* 0x00000016120f7223 */ /* 0x010fc8000000000f */
[----:B-----5:R-:W-:-:S07]  /*06a0*/  FFMA R24, R26, R10, R15 ;  /* 0x0000000a1a187223 */ /* 0x020fce000000000f */
.L_x_3:
[----:B------:R-:W-:Y:S05]  /*06b0*/  @!P0 BRA `(.L_x_0) ;  /* 0x00000000007c8947 */ /* 0x000fea0003800000 */
[----:B------:R-:W-:Y:S01]  /*06c0*/  ISETP.NE.AND P1, PT, R14, 0x1, PT ;  /* 0x000000010e00780c */ /* 0x000fe20003f25270 */
[----:B------:R-:W0:Y:S01]  /*06d0*/  LDC.64 R10, c[0x0][0x390] ;  /* 0x0000e400ff0a7b82 */ /* 0x000e220000000a00 */
[----:B------:R-:W-:-:S04]  /*06e0*/  LOP3.LUT R19, R19, 0x1, RZ, 0xc0, !PT ;  /* 0x0000000113137812 */ /* 0x000fc800078ec0ff */
[----:B------:R-:W-:-:S03]  /*06f0*/  ISETP.NE.U32.AND P0, PT, R19, 0x1, PT ;  /* 0x000000011300780c */ /* 0x000fc60003f05070 */
[----:B------:R-:W1:Y:S04]  /*0700*/  LDC.64 R8, c[0x0][0x398] ;  /* 0x0000e600ff087b82 */ /* 0x000e680000000a00 */
[CC--:B------:R-:W-:Y:S02]  /*0710*/  @P1 IADD3 R13, PT, PT, R20.reuse, R21.reuse, RZ ;  /* 0x00000015140d1210 */ /* 0x0c0fe40007ffe0ff */
[----:B------:R-:W-:Y:S02]  /*0720*/  @P1 IADD3 R12, P2, PT, R20, R21, RZ ;  /* 0x00000015140c1210 */ /* 0x000fe40007f5e0ff */
[----:B------:R-:W2:Y:S02]  /*0730*/  @P1 LDC.64 R2, c[0x0][0x390] ;  /* 0x0000e400ff021b82 */ /* 0x000ea40000000a00 */
[----:B------:R-:W-:-:S06]  /*0740*/  @P1 IADD3.X R14, PT, PT, RZ, RZ, RZ, P2, !PT ;  /* 0x000000ffff0e1210 */ /* 0x000fcc00017fe4ff */
[----:B------:R-:W3:Y:S01]  /*0750*/  LDC.64 R4, c[0x0][0x390] ;  /* 0x0000e400ff047b82 */ /* 0x000ee20000000a00 */
[----:B0-----:R-:W-:-:S04]  /*0760*/  @P1 IMAD.WIDE.U32 R10, R13, 0x4, R10 ;  /* 0x000000040d0a1825 */ /* 0x001fc800078e000a */
[C---:B------:R-:W-:Y:S01]  /*0770*/  @P1 IMAD R13, R21.reuse, R17, R0 ;  /* 0x00000011150d1224 */ /* 0x040fe200078e0200 */
[----:B------:R-:W-:Y:S01]  /*0780*/  @P1 IADD3 R21, PT, PT, R21, 0x2, RZ ;  /* 0x0000000215151810 */ /* 0x000fe20007ffe0ff */
[----:B------:R-:W4:Y:S01]  /*0790*/  @P1 LDG.E R11, desc[UR4][R10.64] ;  /* 0x000000040a0b1981 */ /* 0x000f22000c1e1900 */
[----:B------:R-:W0:Y:S01]  /*07a0*/  LDC.64 R6, c[0x0][0x398] ;  /* 0x0000e600ff067b82 */ /* 0x000e220000000a00 */
[----:B-1----:R-:W-:Y:S01]  /*07b0*/  @P1 IMAD.WIDE R8, R13, 0x4, R8 ;  /* 0x000000040d081825 */ /* 0x002fe200078e0208 */
[----:B------:R-:W-:Y:S02]  /*07c0*/  @!P0 IADD3 R15, PT, PT, R20, R21, RZ ;  /* 0x00000015140f8210 */ /* 0x000fe40007ffe0ff */
[----:B--2---:R-:W-:Y:S01]  /*07d0*/  @P1 LEA R2, P2, R12, R2, 0x2 ;  /* 0x000000020c021211 */ /* 0x004fe200078410ff */
[----:B------:R-:W-:-:S03]  /*07e0*/  @!P0 IMAD R21, R21, R17, R0 ;  /* 0x0000001115158224 */ /* 0x000fc600078e0200 */
[----:B------:R-:W-:Y:S01]  /*07f0*/  @P1 LEA.HI.X R3, R12, R3, R14, 0x2, P2 ;  /* 0x000000030c031211 */ /* 0x000fe200010f140e */
[----:B------:R-:W-:Y:S01]  /*0800*/  @P1 IMAD.WIDE R12, R17, 0x4, R8 ;  /* 0x00000004110c1825 */ /* 0x000fe200078e0208 */
[----:B------:R-:W4:Y:S03]  /*0810*/  @P1 LDG.E R14, desc[UR4][R8.64] ;  /* 0x00000004080e1981 */ /* 0x000f26000c1e1900 */
[----:B---3--:R-:W-:Y:S01]  /*0820*/  @!P0 IMAD.WIDE.U32 R4, R15, 0x4, R4 ;  /* 0x000000040f048825 */ /* 0x008fe200078e0004 */
[----:B------:R-:W2:Y:S04]  /*0830*/  @P1 LDG.E R2, desc[UR4][R2.64+0x4] ;  /* 0x0000040402021981 */ /* 0x000ea8000c1e1900 */
[----:B------:R-:W2:Y:S01]  /*0840*/  @P1 LDG.E R12, desc[UR4][R12.64] ;  /* 0x000000040c0c1981 */ /* 0x000ea2000c1e1900 */
[----:B0-----:R-:W-:-:S03]  /*0850*/  @!P0 IMAD.WIDE R6, R21, 0x4, R6 ;  /* 0x0000000415068825 */ /* 0x001fc600078e0206 */
[----:B------:R-:W3:Y:S04]  /*0860*/  @!P0 LDG.E R5, desc[UR4][R4.64] ;  /* 0x0000000404058981 */ /* 0x000ee8000c1e1900 */
[----:B------:R-:W3:Y:S01]  /*0870*/  @!P0 LDG.E R6, desc[UR4][R6.64] ;  /* 0x0000000406068981 */ /* 0x000ee2000c1e1900 */
[----:B----4-:R-:W-:-:S04]  /*0880*/  @P1 FFMA R11, R11, R14, R24 ;  /* 0x0000000e0b0b1223 */ /* 0x010fc80000000018 */
[----:B--2---:R-:W-:-:S04]  /*0890*/  @P1 FFMA R24, R2, R12, R11 ;  /* 0x0000000c02181223 */ /* 0x004fc8000000000b */
[----:B---3--:R-:W-:-:S07]  /*08a0*/  @!P0 FFMA R24, R5, R6, R24 ;  /* 0x0000000605188223 */ /* 0x008fce0000000018 */
.L_x_0:
[----:B------:R-:W0:Y:S01]  /*08b0*/  LDC.64 R2, c[0x0][0x3a0] ;  /* 0x0000e800ff027b82 */ /* 0x000e220000000a00 */
[----:B------:R-:W-:-:S04]  /*08c0*/  IMAD R17, R16, R17, R0 ;  /* 0x0000001110117224 */ /* 0x000fc800078e0200 */
[----:B0-----:R-:W-:-:S05]  /*08d0*/  IMAD.WIDE R2, R17, 0x4, R2 ;  /* 0x0000000411027825 */ /* 0x001fca00078e0202 */
[----:B------:R-:W-:Y:S01]  /*08e0*/  STG.E desc[UR4][R2.64], R24 ;  /* 0x0000001802007986 */ /* 0x000fe2000c101904 */
[----:B------:R-:W-:Y:S05]  /*08f0*/  EXIT ;  /* 0x000000000000794d */ /* 0x000fea0003800000 */
.L_x_4:
[----:B------:R-:W-:-:S00]  /*0900*/  BRA `(.L_x_4) ;  /* 0xfffffffc00fc7947 */ /* 0x000fc0000383ffff */
[----:B------:R-:W-:-:S00]  /*0910*/  NOP ;  /* 0x0000000000007918 */ /* 0x000fc00000000000 */
        /* <DEDUP_REMOVED lines=14> */
.L_x_5:


//--------------------- .nv.shared.reserved.0     --------------------------
	.section	.nv.shared.reserved.0,"aw",@nobits
	.weak		__nv_reservedSMEM_offset_0_alias
	.size		__nv_reservedSMEM_offset_0_alias, 0, 64
	.other		__nv_reservedSMEM_offset_0_alias,@"STO_CUDA_RESERVED_SHARED STV_DEFAULT"
__nv_reservedSMEM_offset_0_alias:
	.zero		0
	.zero		64


//--------------------- .nv.constant0._Z17MatrixMulOnDeviceiiiPfS_S_ --------------------------
	.section	.nv.constant0._Z17MatrixMulOnDeviceiiiPfS_S_,"a",@progbits
	.sectionflags	@""
	.align	4
.nv.constant0._Z17MatrixMulOnDeviceiiiPfS_S_:
	.zero		936


//--------------------- SYMBOLS --------------------------

	.type		.nv.reservedSmem.offset0,@object
	.size		.nv.reservedSmem.offset0,0x4
